//
// Generated by NVIDIA NVVM Compiler
//
// Compiler Build ID: CL-36424714
// Cuda compilation tools, release 13.0, V13.0.88
// Based on NVVM 20.0.0
//

.version 9.0
.target sm_100
.address_size 64

	// .globl	_Z13inclusiveScanPiS_i
.extern .shared .align 16 .b8 temp[];

.visible .entry _Z13inclusiveScanPiS_i(
	.param .u64 .ptr .align 1 _Z13inclusiveScanPiS_i_param_0,
	.param .u64 .ptr .align 1 _Z13inclusiveScanPiS_i_param_1,
	.param .u32 _Z13inclusiveScanPiS_i_param_2
)
{
	.reg .pred 	%p<7>;
	.reg .b32 	%r<55>;
	.reg .b64 	%rd<13>;

	ld.param.u64 	%rd1, [_Z13inclusiveScanPiS_i_param_0];
	ld.param.u64 	%rd2, [_Z13inclusiveScanPiS_i_param_1];
	ld.param.u32 	%r17, [_Z13inclusiveScanPiS_i_param_2];
	cvta.to.global.u64 	%rd3, %rd2;
	mov.u32 	%r1, %tid.x;
	shr.u32 	%r19, %r17, 31;
	add.s32 	%r20, %r17, %r19;
	shr.s32 	%r2, %r20, 1;
	mul.wide.u32 	%rd4, %r1, 4;
	add.s64 	%rd5, %rd3, %rd4;
	ld.global.u32 	%r21, [%rd5];
	shl.b32 	%r22, %r1, 2;
	mov.u32 	%r23, temp;
	add.s32 	%r3, %r23, %r22;
	st.shared.u32 	[%r3], %r21;
	mul.wide.s32 	%rd6, %r2, 4;
	add.s64 	%rd7, %rd5, %rd6;
	ld.global.u32 	%r24, [%rd7];
	shl.b32 	%r25, %r2, 2;
	add.s32 	%r4, %r3, %r25;
	st.shared.u32 	[%r4], %r24;
	shr.s32 	%r50, %r17, 1;
	setp.lt.s32 	%p1, %r50, 1;
	mov.b32 	%r52, 1;
	@%p1 bra 	$L__BB0_5;
	shl.b32 	%r27, %r1, 1;
	or.b32  	%r6, %r27, 1;
	mov.b32 	%r52, 1;
$L__BB0_2:
	bar.sync 	0;
	setp.ge.s32 	%p2, %r1, %r50;
	@%p2 bra 	$L__BB0_4;
	mul.lo.s32 	%r28, %r52, %r6;
	shl.b32 	%r29, %r28, 2;
	add.s32 	%r31, %r23, %r29;
	ld.shared.u32 	%r32, [%r31+-4];
	shl.b32 	%r33, %r52, 2;
	add.s32 	%r34, %r31, %r33;
	ld.shared.u32 	%r35, [%r34+-4];
	add.s32 	%r36, %r35, %r32;
	st.shared.u32 	[%r34+-4], %r36;
$L__BB0_4:
	shl.b32 	%r52, %r52, 1;
	shr.u32 	%r10, %r50, 1;
	setp.gt.u32 	%p3, %r50, 1;
	mov.u32 	%r50, %r10;
	@%p3 bra 	$L__BB0_2;
$L__BB0_5:
	bar.sync 	0;
	setp.lt.s32 	%p4, %r17, 2;
	@%p4 bra 	$L__BB0_10;
	shl.b32 	%r38, %r1, 1;
	or.b32  	%r12, %r38, 1;
	mov.b32 	%r53, 1;
$L__BB0_7:
	shr.u32 	%r52, %r52, 1;
	bar.sync 	0;
	setp.ge.u32 	%p5, %r1, %r53;
	@%p5 bra 	$L__BB0_9;
	mul.lo.s32 	%r39, %r52, %r12;
	shl.b32 	%r40, %r39, 2;
	add.s32 	%r42, %r23, %r40;
	ld.shared.u32 	%r43, [%r42+-4];
	shl.b32 	%r44, %r52, 2;
	add.s32 	%r45, %r42, %r44;
	ld.shared.u32 	%r46, [%r45+-4];
	st.shared.u32 	[%r42+-4], %r46;
	add.s32 	%r47, %r46, %r43;
	st.shared.u32 	[%r45+-4], %r47;
$L__BB0_9:
	shl.b32 	%r53, %r53, 1;
	setp.lt.s32 	%p6, %r53, %r17;
	@%p6 bra 	$L__BB0_7;
$L__BB0_10:
	cvta.to.global.u64 	%rd8, %rd1;
	bar.sync 	0;
	ld.shared.u32 	%r48, [%r3];
	add.s64 	%rd10, %rd8, %rd4;
	st.global.u32 	[%rd10], %r48;
	ld.shared.u32 	%r49, [%r4];
	add.s64 	%rd12, %rd10, %rd6;
	st.global.u32 	[%rd12], %r49;
	ret;

}


// ===== COMPILED SASS (sm_100) =====

	.target	sm_100

	.elftype	@"ET_EXEC"


//--------------------- .note.nv.tkinfo           --------------------------
	.section	.note.nv.tkinfo,"",@"SHT_NOTE"
	.sectionflags	@"SHF_NOTE_NV_TKINFO"
	.tkinfo
        /*0018*/ 	.word	0x00000002
        /*0030*/ 	.string	""
        /*0030*/ 	.string	"ptxas"
        /*0030*/ 	.string	"Cuda compilation tools, release 13.0, V13.0.88"
        /*0030*/ 	.string	"Build cuda_13.0.r13.0/compiler.36424714_0"
        /*0030*/ 	.string	"-arch sm_100 -m 64 "



//--------------------- .note.nv.cuinfo           --------------------------
	.section	.note.nv.cuinfo,"",@"SHT_NOTE"
	.sectionflags	@"SHF_NOTE_NV_CUINFO"
        /*0018*/ 	.short	0x0002
        /*001a*/ 	.short	0x0064
        /*001c*/ 	.short	0x0082
	.zero		2


//--------------------- .nv.info                  --------------------------
	.section	.nv.info,"",@"SHT_CUDA_INFO"
	.align	4


	//----- nvinfo : EIATTR_REGCOUNT
	.align		4
        /*0000*/ 	.byte	0x04, 0x2f
        /*0002*/ 	.short	(.L_1 - .L_0)
	.align		4
.L_0:
        /*0004*/ 	.word	index@(_Z13inclusiveScanPiS_i)
        /*0008*/ 	.word	0x00000010


	//----- nvinfo : EIATTR_FRAME_SIZE
	.align		4
.L_1:
        /*000c*/ 	.byte	0x04, 0x11
        /*000e*/ 	.short	(.L_3 - .L_2)
	.align		4
.L_2:
        /*0010*/ 	.word	index@(_Z13inclusiveScanPiS_i)
        /*0014*/ 	.word	0x00000000


	//----- nvinfo : EIATTR_MIN_STACK_SIZE
	.align		4
.L_3:
        /*0018*/ 	.byte	0x04, 0x12
        /*001a*/ 	.short	(.L_5 - .L_4)
	.align		4
.L_4:
        /*001c*/ 	.word	index@(_Z13inclusiveScanPiS_i)
        /*0020*/ 	.word	0x00000000
.L_5:


//--------------------- .nv.compat                --------------------------
	.section	.nv.compat,"",@"SHT_CUDA_COMPAT_INFO"
	.align	4
        /*0000*/ 	.byte	0x02, 0x09, 0x00, 0x00, 0x02, 0x02, 0x01, 0x00, 0x02, 0x05, 0x05, 0x00, 0x03, 0x07, 0x01, 0x01
        /*0010*/ 	.byte	0x02, 0x03, 0x00, 0x00, 0x02, 0x06, 0x01, 0x00, 0x04, 0x0b, 0x08, 0x00, 0x09, 0x00, 0x00, 0x00
        /*0020*/ 	.byte	0x00, 0x00, 0x00, 0x00


//--------------------- .nv.info._Z13inclusiveScanPiS_i --------------------------
	.section	.nv.info._Z13inclusiveScanPiS_i,"",@"SHT_CUDA_INFO"
	.sectionflags	@""
	.align	4


	//----- nvinfo : EIATTR_CUDA_API_VERSION
	.align		4
        /*0000*/ 	.byte	0x04, 0x37
        /*0002*/ 	.short	(.L_7 - .L_6)
.L_6:
        /*0004*/ 	.word	0x00000082


	//----- nvinfo : EIATTR_KPARAM_INFO
	.align		4
.L_7:
        /*0008*/ 	.byte	0x04, 0x17
        /*000a*/ 	.short	(.L_9 - .L_8)
.L_8:
        /*000c*/ 	.word	0x00000000
        /*0010*/ 	.short	0x0002
        /*0012*/ 	.short	0x0010
        /*0014*/ 	.byte	0x00, 0xf0, 0x11, 0x00


	//----- nvinfo : EIATTR_KPARAM_INFO
	.align		4
.L_9:
        /*0018*/ 	.byte	0x04, 0x17
        /*001a*/ 	.short	(.L_11 - .L_10)
.L_10:
        /*001c*/ 	.word	0x00000000
        /*0020*/ 	.short	0x0001
        /*0022*/ 	.short	0x0008
        /*0024*/ 	.byte	0x00, 0xf5, 0x21, 0x00


	//----- nvinfo : EIATTR_KPARAM_INFO
	.align		4
.L_11:
        /*0028*/ 	.byte	0x04, 0x17
        /*002a*/ 	.short	(.L_13 - .L_12)
.L_12:
        /*002c*/ 	.word	0x00000000
        /*0030*/ 	.short	0x0000
        /*0032*/ 	.short	0x0000
        /*0034*/ 	.byte	0x00, 0xf5, 0x21, 0x00


	//----- nvinfo : EIATTR_SPARSE_MMA_MASK
	.align		4
.L_13:
        /*0038*/ 	.byte	0x03, 0x50
        /*003a*/ 	.short	0x0000


	//----- nvinfo : EIATTR_MAXREG_COUNT
	.align		4
        /*003c*/ 	.byte	0x03, 0x1b
        /*003e*/ 	.short	0x00ff


	//----- nvinfo : EIATTR_NUM_BARRIERS
	.align		4
        /*0040*/ 	.byte	0x02, 0x4c
        /*0042*/ 	.byte	0x01
	.zero		1


	//----- nvinfo : EIATTR_MERCURY_ISA_VERSION
	.align		4
        /*0044*/ 	.byte	0x03, 0x5f
        /*0046*/ 	.short	0x0101


	//----- nvinfo : EIATTR_VRC_CTA_INIT_COUNT
	.align		4
        /*0048*/ 	.byte	0x02, 0x4a
	.zero		1
	.zero		1


	//----- nvinfo : EIATTR_EXIT_INSTR_OFFSETS
	.align		4
        /*004c*/ 	.byte	0x04, 0x1c
        /*004e*/ 	.short	(.L_15 - .L_14)


	//   ....[0]....
.L_14:
        /*0050*/ 	.word	0x00000420


	//----- nvinfo : EIATTR_CBANK_PARAM_SIZE
	.align		4
.L_15:
        /*0054*/ 	.byte	0x03, 0x19
        /*0056*/ 	.short	0x0014


	//----- nvinfo : EIATTR_PARAM_CBANK
	.align		4
        /*0058*/ 	.byte	0x04, 0x0a
        /*005a*/ 	.short	(.L_17 - .L_16)
	.align		4
.L_16:
        /*005c*/ 	.word	index@(.nv.constant0._Z13inclusiveScanPiS_i)
        /*0060*/ 	.short	0x0380
        /*0062*/ 	.short	0x0014


	//----- nvinfo : EIATTR_SW_WAR
	.align		4
.L_17:
        /*0064*/ 	.byte	0x04, 0x36
        /*0066*/ 	.short	(.L_19 - .L_18)
.L_18:
        /*0068*/ 	.word	0x00000008
.L_19:


//--------------------- .nv.callgraph             --------------------------
	.section	.nv.callgraph,"",@"SHT_CUDA_CALLGRAPH"
	.align	4
	.sectionentsize	8
	.align		4
        /*0000*/ 	.word	0x00000000
	.align		4
        /*0004*/ 	.word	0xffffffff
	.align		4
        /*0008*/ 	.word	0x00000000
	.align		4
        /*000c*/ 	.word	0xfffffffe
	.align		4
        /*0010*/ 	.word	0x00000000
	.align		4
        /*0014*/ 	.word	0xfffffffd
	.align		4
        /*0018*/ 	.word	0x00000000
	.align		4
        /*001c*/ 	.word	0xfffffffc


//--------------------- .text._Z13inclusiveScanPiS_i --------------------------
	.section	.text._Z13inclusiveScanPiS_i,"ax",@progbits
	.align	128
        .global         _Z13inclusiveScanPiS_i
        .type           _Z13inclusiveScanPiS_i,@function
        .size           _Z13inclusiveScanPiS_i,(.L_x_5 - _Z13inclusiveScanPiS_i)
        .other          _Z13inclusiveScanPiS_i,@"STO_CUDA_ENTRY STV_DEFAULT"
_Z13inclusiveScanPiS_i:
.text._Z13inclusiveScanPiS_i:
[----:B------:R-:W-:Y:S01]  /*0000*/  LDC R1, c[0x0][0x37c] ;  /* 0x0000df00ff017b82 */ /* 0x000fe20000000800 */
[----:B------:R-:W0:Y:S07]  /*0010*/  S2R R0, SR_TID.X ;  /* 0x0000000000007919 */ /* 0x000e2e0000002100 */
[----:B------:R-:W1:Y:S01]  /*0020*/  LDC R3, c[0x0][0x390] ;  /* 0x0000e400ff037b82 */ /* 0x000e620000000800 */
[----:B------:R-:W2:Y:S07]  /*0030*/  LDCU.64 UR6, c[0x0][0x358] ;  /* 0x00006b00ff0677ac */ /* 0x000eae0008000a00 */
[----:B------:R-:W0:Y:S01]  /*0040*/  LDC.64 R4, c[0x0][0x388] ;  /* 0x0000e200ff047b82 */ /* 0x000e220000000a00 */
[----:B-1----:R-:W-:-:S04]  /*0050*/  LEA.HI R2, R3, R3, RZ, 0x1 ;  /* 0x0000000303027211 */ /* 0x002fc800078f08ff */
[----:B------:R-:W-:Y:S01]  /*0060*/  SHF.R.S32.HI R2, RZ, 0x1, R2 ;  /* 0x00000001ff027819 */ /* 0x000fe20000011402 */
[----:B0-----:R-:W-:-:S04]  /*0070*/  IMAD.WIDE.U32 R4, R0, 0x4, R4 ;  /* 0x0000000400047825 */ /* 0x001fc800078e0004 */
[----:B------:R-:W-:Y:S02]  /*0080*/  IMAD.WIDE R6, R2, 0x4, R4 ;  /* 0x0000000402067825 */ /* 0x000fe400078e0204 */
[----:B--2---:R-:W2:Y:S04]  /*0090*/  LDG.E R4, desc[UR6][R4.64] ;  /* 0x0000000604047981 */ /* 0x004ea8000c1e1900 */
[----:B------:R-:W3:Y:S01]  /*00a0*/  LDG.E R6, desc[UR6][R6.64] ;  /* 0x0000000606067981 */ /* 0x000ee2000c1e1900 */
[----:B------:R-:W0:Y:S01]  /*00b0*/  S2UR UR5, SR_CgaCtaId ;  /* 0x00000000000579c3 */ /* 0x000e220000008800 */
[----:B------:R-:W-:Y:S01]  /*00c0*/  UMOV UR4, 0x400 ;  /* 0x0000040000047882 */ /* 0x000fe20000000000 */
[----:B------:R-:W-:Y:S01]  /*00d0*/  SHF.R.S32.HI R3, RZ, 0x1, R3 ;  /* 0x00000001ff037819 */ /* 0x000fe20000011403 */
[----:B------:R-:W-:-:S03]  /*00e0*/  IMAD.MOV.U32 R8, RZ, RZ, 0x1 ;  /* 0x00000001ff087424 */ /* 0x000fc600078e00ff */
[----:B------:R-:W-:Y:S01]  /*00f0*/  ISETP.GE.AND P0, PT, R3, 0x1, PT ;  /* 0x000000010300780c */ /* 0x000fe20003f06270 */
[----:B0-----:R-:W-:-:S06]  /*0100*/  ULEA UR4, UR5, UR4, 0x18 ;  /* 0x0000000405047291 */ /* 0x001fcc000f8ec0ff */
[----:B------:R-:W-:-:S05]  /*0110*/  LEA R9, R0, UR4, 0x2 ;  /* 0x0000000400097c11 */ /* 0x000fca000f8e10ff */
[----:B------:R-:W-:Y:S01]  /*0120*/  IMAD R11, R2, 0x4, R9 ;  /* 0x00000004020b7824 */ /* 0x000fe200078e0209 */
[----:B--2---:R0:W-:Y:S04]  /*0130*/  STS [R9], R4 ;  /* 0x0000000409007388 */ /* 0x0041e80000000800 */
[----:B---3--:R0:W-:Y:S01]  /*0140*/  STS [R11], R6 ;  /* 0x000000060b007388 */ /* 0x0081e20000000800 */
[----:B------:R-:W-:Y:S05]  /*0150*/  @!P0 BRA `(.L_x_0) ;  /* 0x00000000003c8947 */ /* 0x000fea0003800000 */
[----:B------:R-:W-:Y:S01]  /*0160*/  LEA R5, R0, 0x1, 0x1 ;  /* 0x0000000100057811 */ /* 0x000fe200078e08ff */
[----:B------:R-:W-:-:S07]  /*0170*/  IMAD.MOV.U32 R8, RZ, RZ, 0x1 ;  /* 0x00000001ff087424 */ /* 0x000fce00078e00ff */
.L_x_1:
[----:B------:R-:W-:Y:S01]  /*0180*/  BAR.SYNC.DEFER_BLOCKING 0x0 ;  /* 0x0000000000007b1d */ /* 0x000fe20000010000 */
[----:B------:R-:W-:-:S13]  /*0190*/  ISETP.GE.AND P0, PT, R0, R3, PT ;  /* 0x000000030000720c */ /* 0x000fda0003f06270 */
[----:B0-----:R-:W-:-:S05]  /*01a0*/  @!P0 IMAD R4, R5, R8, RZ ;  /* 0x0000000805048224 */ /* 0x001fca00078e02ff */
[----:B------:R-:W-:-:S05]  /*01b0*/  @!P0 LEA R7, R4, UR4, 0x2 ;  /* 0x0000000404078c11 */ /* 0x000fca000f8e10ff */
[C---:B------:R-:W-:Y:S02]  /*01c0*/  @!P0 IMAD R4, R8.reuse, 0x4, R7 ;  /* 0x0000000408048824 */ /* 0x040fe400078e0207 */
[----:B------:R-:W-:Y:S01]  /*01d0*/  @!P0 LDS R7, [R7+-0x4] ;  /* 0xfffffc0007078984 */ /* 0x000fe20000000800 */
[----:B------:R-:W-:-:S03]  /*01e0*/  IMAD.SHL.U32 R8, R8, 0x2, RZ ;  /* 0x0000000208087824 */ /* 0x000fc600078e00ff */
[----:B------:R-:W0:Y:S02]  /*01f0*/  @!P0 LDS R6, [R4+-0x4] ;  /* 0xfffffc0004068984 */ /* 0x000e240000000800 */
[----:B0-----:R-:W-:-:S05]  /*0200*/  @!P0 IMAD.IADD R13, R7, 0x1, R6 ;  /* 0x00000001070d8824 */ /* 0x001fca00078e0206 */
[----:B------:R1:W-:Y:S01]  /*0210*/  @!P0 STS [R4+-0x4], R13 ;  /* 0xfffffc0d04008388 */ /* 0x0003e20000000800 */
[----:B------:R-:W-:Y:S02]  /*0220*/  ISETP.GT.U32.AND P0, PT, R3, 0x1, PT ;  /* 0x000000010300780c */ /* 0x000fe40003f04070 */
[----:B------:R-:W-:-:S11]  /*0230*/  SHF.R.U32.HI R3, RZ, 0x1, R3 ;  /* 0x00000001ff037819 */ /* 0x000fd60000011603 */
[----:B-1----:R-:W-:Y:S05]  /*0240*/  @P0 BRA `(.L_x_1) ;  /* 0xfffffffc00cc0947 */ /* 0x002fea000383ffff */
.L_x_0:
[----:B------:R-:W1:Y:S02]  /*0250*/  LDCU UR5, c[0x0][0x390] ;  /* 0x00007200ff0577ac */ /* 0x000e640008000800 */
[----:B-1----:R-:W-:Y:S01]  /*0260*/  UISETP.GE.AND UP0, UPT, UR5, 0x2, UPT ;  /* 0x000000020500788c */ /* 0x002fe2000bf06270 */
[----:B------:R-:W-:Y:S08]  /*0270*/  BAR.SYNC.DEFER_BLOCKING 0x0 ;  /* 0x0000000000007b1d */ /* 0x000ff00000010000 */
[----:B------:R-:W-:Y:S05]  /*0280*/  BRA.U !UP0, `(.L_x_2) ;  /* 0x0000000108447547 */ /* 0x000fea000b800000 */
[----:B------:R-:W-:Y:S01]  /*0290*/  LEA R7, R0, 0x1, 0x1 ;  /* 0x0000000100077811 */ /* 0x000fe200078e08ff */
[----:B------:R-:W1:Y:S01]  /*02a0*/  LDCU UR8, c[0x0][0x390] ;  /* 0x00007200ff0877ac */ /* 0x000e620008000800 */
[----:B------:R-:W-:-:S05]  /*02b0*/  UMOV UR5, 0x1 ;  /* 0x0000000100057882 */ /* 0x000fca0000000000 */
.L_x_3:
[----:B------:R-:W-:Y:S01]  /*02c0*/  BAR.SYNC.DEFER_BLOCKING 0x0 ;  /* 0x0000000000007b1d */ /* 0x000fe20000010000 */
[----:B------:R-:W-:Y:S01]  /*02d0*/  ISETP.GE.U32.AND P0, PT, R0, UR5, PT ;  /* 0x0000000500007c0c */ /* 0x000fe2000bf06070 */
[----:B------:R-:W-:Y:S01]  /*02e0*/  USHF.L.U32 UR5, UR5, 0x1, URZ ;  /* 0x0000000105057899 */ /* 0x000fe200080006ff */
[----:B------:R-:W-:-:S03]  /*02f0*/  SHF.R.U32.HI R8, RZ, 0x1, R8 ;  /* 0x00000001ff087819 */ /* 0x000fc60000011608 */
[----:B-1----:R-:W-:-:S08]  /*0300*/  UISETP.GE.AND UP0, UPT, UR5, UR8, UPT ;  /* 0x000000080500728c */ /* 0x002fd0000bf06270 */
[----:B--2---:R-:W-:-:S05]  /*0310*/  @!P0 IMAD R3, R8, R7, RZ ;  /* 0x0000000708038224 */ /* 0x004fca00078e02ff */
[----:B------:R-:W-:-:S05]  /*0320*/  @!P0 LEA R3, R3, UR4, 0x2 ;  /* 0x0000000403038c11 */ /* 0x000fca000f8e10ff */
[----:B------:R-:W-:Y:S01]  /*0330*/  @!P0 IMAD R5, R8, 0x4, R3 ;  /* 0x0000000408058824 */ /* 0x000fe200078e0203 */
[----:B0-----:R-:W-:Y:S04]  /*0340*/  @!P0 LDS R4, [R3+-0x4] ;  /* 0xfffffc0003048984 */ /* 0x001fe80000000800 */
[----:B------:R-:W0:Y:S02]  /*0350*/  @!P0 LDS R6, [R5+-0x4] ;  /* 0xfffffc0005068984 */ /* 0x000e240000000800 */
[----:B0-----:R-:W-:Y:S02]  /*0360*/  @!P0 IMAD.IADD R4, R4, 0x1, R6 ;  /* 0x0000000104048824 */ /* 0x001fe400078e0206 */
[----:B------:R2:W-:Y:S04]  /*0370*/  @!P0 STS [R3+-0x4], R6 ;  /* 0xfffffc0603008388 */ /* 0x0005e80000000800 */
[----:B------:R2:W-:Y:S01]  /*0380*/  @!P0 STS [R5+-0x4], R4 ;  /* 0xfffffc0405008388 */ /* 0x0005e20000000800 */
[----:B------:R-:W-:Y:S05]  /*0390*/  BRA.U !UP0, `(.L_x_3) ;  /* 0xfffffffd08c87547 */ /* 0x000fea000b83ffff */
.L_x_2:
[----:B------:R-:W-:Y:S08]  /*03a0*/  BAR.SYNC.DEFER_BLOCKING 0x0 ;  /* 0x0000000000007b1d */ /* 0x000ff00000010000 */
[----:B0-2---:R-:W0:Y:S01]  /*03b0*/  LDC.64 R4, c[0x0][0x380] ;  /* 0x0000e000ff047b82 */ /* 0x005e220000000a00 */
[----:B------:R-:W1:Y:S04]  /*03c0*/  LDS R9, [R9] ;  /* 0x0000000009097984 */ /* 0x000e680000000800 */
[----:B------:R-:W2:Y:S01]  /*03d0*/  LDS R11, [R11] ;  /* 0x000000000b0b7984 */ /* 0x000ea20000000800 */
[----:B0-----:R-:W-:-:S04]  /*03e0*/  IMAD.WIDE.U32 R4, R0, 0x4, R4 ;  /* 0x0000000400047825 */ /* 0x001fc800078e0004 */
[----:B------:R-:W-:Y:S01]  /*03f0*/  IMAD.WIDE R2, R2, 0x4, R4 ;  /* 0x0000000402027825 */ /* 0x000fe200078e0204 */
[----:B-1----:R-:W-:Y:S04]  /*0400*/  STG.E desc[UR6][R4.64], R9 ;  /* 0x0000000904007986 */ /* 0x002fe8000c101906 */
[----:B--2---:R-:W-:Y:S01]  /*0410*/  STG.E desc[UR6][R2.64], R11 ;  /* 0x0000000b02007986 */ /* 0x004fe2000c101906 */
[----:B------:R-:W-:Y:S05]  /*0420*/  EXIT ;  /* 0x000000000000794d */ /* 0x000fea0003800000 */
.L_x_4:
[----:B------:R-:W-:-:S00]  /*0430*/  BRA `(.L_x_4) ;  /* 0xfffffffc00fc7947 */ /* 0x000fc0000383ffff */
[----:B------:R-:W-:-:S00]  /*0440*/  NOP ;  /* 0x0000000000007918 */ /* 0x000fc00000000000 */
        /* <DEDUP_REMOVED lines=11> */
.L_x_5:


//--------------------- .nv.shared._Z13inclusiveScanPiS_i --------------------------
	.section	.nv.shared._Z13inclusiveScanPiS_i,"aw",@nobits
	.sectionflags	@""
	.align	16
	.zero		1024


//--------------------- .nv.shared.reserved.0     --------------------------
	.section	.nv.shared.reserved.0,"aw",@nobits
	.weak		__nv_reservedSMEM_offset_0_alias
	.size		__nv_reservedSMEM_offset_0_alias, 0, 64
	.other		__nv_reservedSMEM_offset_0_alias,@"STO_CUDA_RESERVED_SHARED STV_DEFAULT"
__nv_reservedSMEM_offset_0_alias:
	.zero		0
	.zero		64


//--------------------- .nv.constant0._Z13inclusiveScanPiS_i --------------------------
	.section	.nv.constant0._Z13inclusiveScanPiS_i,"a",@progbits
	.sectionflags	@""
	.align	4
.nv.constant0._Z13inclusiveScanPiS_i:
	.zero		916


//--------------------- SYMBOLS --------------------------

	.type		.nv.reservedSmem.offset0,@object
	.size		.nv.reservedSmem.offset0,0x4
	.type		.nv.reservedSmem.cap,@object
	.size		.nv.reservedSmem.cap,0x4
